	.headerflags	@"EF_CUDA_TEXMODE_UNIFIED EF_CUDA_64BIT_ADDRESS EF_CUDA_ACCELERATORS EF_CUDA_SM90 EF_CUDA_VIRTUAL_SM(EF_CUDA_SM90)"
	.elftype	@"ET_EXEC"


//--------------------- .nv.info                  --------------------------
	.section	.nv.info,"",@"SHT_CUDA_INFO"
	.align	4


	//----- nvinfo : EIATTR_REGCOUNT
	.align		4
        /*0000*/ 	.byte	0x04, 0x2f
        /*0002*/ 	.short	(.L_1 - .L_0)
	.align		4
.L_0:
        /*0004*/ 	.word	index@(triton_poi_fused_max_pool2d_with_indices_32)
        /*0008*/ 	.word	0x00000012


	//----- nvinfo : EIATTR_MIN_STACK_SIZE
	.align		4
.L_1:
        /*000c*/ 	.byte	0x04, 0x12
        /*000e*/ 	.short	(.L_3 - .L_2)
	.align		4
.L_2:
        /*0010*/ 	.word	index@(triton_poi_fused_max_pool2d_with_indices_32)
        /*0014*/ 	.word	0x00000000


	//----- nvinfo : EIATTR_FRAME_SIZE
	.align		4
.L_3:
        /*0018*/ 	.byte	0x04, 0x11
        /*001a*/ 	.short	(.L_5 - .L_4)
	.align		4
.L_4:
        /*001c*/ 	.word	index@(triton_poi_fused_max_pool2d_with_indices_32)
        /*0020*/ 	.word	0x00000000


	//----- nvinfo : EIATTR_MIN_STACK_SIZE
	.align		4
.L_5:
        /*0024*/ 	.byte	0x04, 0x12
        /*0026*/ 	.short	(.L_7 - .L_6)
	.align		4
.L_6:
        /*0028*/ 	.word	index@(triton_poi_fused_max_pool2d_with_indices_32)
        /*002c*/ 	.word	0x00000000
.L_7:


//--------------------- .nv.info.triton_poi_fused_max_pool2d_with_indices_32 --------------------------
	.section	.nv.info.triton_poi_fused_max_pool2d_with_indices_32,"",@"SHT_CUDA_INFO"
	.sectionflags	@""
	.align	4


	//----- nvinfo : EIATTR_CUDA_API_VERSION
	.align		4
        /*0000*/ 	.byte	0x04, 0x37
        /*0002*/ 	.short	(.L_9 - .L_8)
.L_8:
        /*0004*/ 	.word	0x0000007c


	//----- nvinfo : EIATTR_KPARAM_INFO
	.align		4
.L_9:
        /*0008*/ 	.byte	0x04, 0x17
        /*000a*/ 	.short	(.L_11 - .L_10)
.L_10:
        /*000c*/ 	.word	0x00000000
        /*0010*/ 	.short	0x0003
        /*0012*/ 	.short	0x0018
        /*0014*/ 	.byte	0x00, 0xf0, 0x11, 0x00


	//----- nvinfo : EIATTR_KPARAM_INFO
	.align		4
.L_11:
        /*0018*/ 	.byte	0x04, 0x17
        /*001a*/ 	.short	(.L_13 - .L_12)
.L_12:
        /*001c*/ 	.word	0x00000000
        /*0020*/ 	.short	0x0002
        /*0022*/ 	.short	0x0010
        /*0024*/ 	.byte	0x00, 0xf4, 0x21, 0x00


	//----- nvinfo : EIATTR_KPARAM_INFO
	.align		4
.L_13:
        /*0028*/ 	.byte	0x04, 0x17
        /*002a*/ 	.short	(.L_15 - .L_14)
.L_14:
        /*002c*/ 	.word	0x00000000
        /*0030*/ 	.short	0x0001
        /*0032*/ 	.short	0x0008
        /*0034*/ 	.byte	0x00, 0xf4, 0x21, 0x00


	//----- nvinfo : EIATTR_KPARAM_INFO
	.align		4
.L_15:
        /*0038*/ 	.byte	0x04, 0x17
        /*003a*/ 	.short	(.L_17 - .L_16)
.L_16:
        /*003c*/ 	.word	0x00000000
        /*0040*/ 	.short	0x0000
        /*0042*/ 	.short	0x0000
        /*0044*/ 	.byte	0x00, 0xf4, 0x21, 0x00


	//----- nvinfo : EIATTR_SPARSE_MMA_MASK
	.align		4
.L_17:
        /*0048*/ 	.byte	0x03, 0x50
        /*004a*/ 	.short	0x0000


	//----- nvinfo : EIATTR_MAXREG_COUNT
	.align		4
        /*004c*/ 	.byte	0x03, 0x1b
        /*004e*/ 	.short	0x00ff


	//----- nvinfo : EIATTR_EXIT_INSTR_OFFSETS
	.align		4
        /*0050*/ 	.byte	0x04, 0x1c
        /*0052*/ 	.short	(.L_19 - .L_18)


	//   ....[0]....
.L_18:
        /*0054*/ 	.word	0x00000330


	//----- nvinfo : EIATTR_REQNTID
	.align		4
.L_19:
        /*0058*/ 	.byte	0x04, 0x10
        /*005a*/ 	.short	(.L_21 - .L_20)
.L_20:
        /*005c*/ 	.word	0x00000080
        /*0060*/ 	.word	0x00000001
        /*0064*/ 	.word	0x00000001


	//----- nvinfo : EIATTR_CBANK_PARAM_SIZE
	.align		4
.L_21:
        /*0068*/ 	.byte	0x03, 0x19
        /*006a*/ 	.short	0x001c


	//----- nvinfo : EIATTR_PARAM_CBANK
	.align		4
        /*006c*/ 	.byte	0x04, 0x0a
        /*006e*/ 	.short	(.L_23 - .L_22)
	.align		4
.L_22:
        /*0070*/ 	.word	index@(.nv.constant0.triton_poi_fused_max_pool2d_with_indices_32)
        /*0074*/ 	.short	0x0210
        /*0076*/ 	.short	0x001c


	//----- nvinfo : EIATTR_SW_WAR
	.align		4
.L_23:
        /*0078*/ 	.byte	0x04, 0x36
        /*007a*/ 	.short	(.L_25 - .L_24)
.L_24:
        /*007c*/ 	.word	0x00000008
.L_25:


//--------------------- .nv.callgraph             --------------------------
	.section	.nv.callgraph,"",@"SHT_CUDA_CALLGRAPH"
	.align	4
	.sectionentsize	8
	.align		4
        /*0000*/ 	.word	0x00000000
	.align		4
        /*0004*/ 	.word	0xffffffff
	.align		4
        /*0008*/ 	.word	0x00000000
	.align		4
        /*000c*/ 	.word	0xfffffffe
	.align		4
        /*0010*/ 	.word	0x00000000
	.align		4
        /*0014*/ 	.word	0xfffffffd
	.align		4
        /*0018*/ 	.word	0x00000000
	.align		4
        /*001c*/ 	.word	0xfffffffc


//--------------------- .text.triton_poi_fused_max_pool2d_with_indices_32 --------------------------
	.section	.text.triton_poi_fused_max_pool2d_with_indices_32,"ax",@progbits
	.align	128
        .global         triton_poi_fused_max_pool2d_with_indices_32
        .type           triton_poi_fused_max_pool2d_with_indices_32,@function
        .size           triton_poi_fused_max_pool2d_with_indices_32,(.L_x_1 - triton_poi_fused_max_pool2d_with_indices_32)
        .other          triton_poi_fused_max_pool2d_with_indices_32,@"STO_CUDA_ENTRY STV_DEFAULT"
triton_poi_fused_max_pool2d_with_indices_32:
.text.triton_poi_fused_max_pool2d_with_indices_32:
[----:B------:R-:W-:Y:S01]  /*0000*/  LDC R1, c[0x0][0x28] ;  /* 0x00000a00ff017b82 */ /* 0x000fe20000000800 */
[----:B------:R-:W1:Y:S01]  /*0010*/  S2R R0, SR_TID.X ;  /* 0x0000000000007919 */ /* 0x000e620000002100 */
[----:B------:R-:W-:Y:S01]  /*0020*/  ULDC.64 UR4, c[0x0][0x208] ;  /* 0x0000820000047ab9 */ /* 0x000fe20000000a00 */
[----:B------:R-:W-:Y:S01]  /*0030*/  ULDC.64 UR6, c[0x0][0x220] ;  /* 0x0000880000067ab9 */ /* 0x000fe20000000a00 */
[----:B------:R-:W2:Y:S01]  /*0040*/  S2R R3, SR_CTAID.X ;  /* 0x0000000000037919 */ /* 0x000ea20000002500 */
[----:B-1----:R-:W-:Y:S02]  /*0050*/  LOP3.LUT R0, R0, 0x7f, RZ, 0xc0, !PT ;  /* 0x0000007f00007812 */ /* 0x002fe400078ec0ff */
[----:B--2---:R-:W-:-:S03]  /*0060*/  SHF.R.S32.HI R5, RZ, 0x18, R3 ;  /* 0x00000018ff057819 */ /* 0x004fc60000011403 */
[----:B------:R-:W-:Y:S01]  /*0070*/  IMAD R0, R3, 0x80, R0 ;  /* 0x0000008003007824 */ /* 0x000fe200078e0200 */
[----:B------:R-:W-:-:S04]  /*0080*/  SGXT R5, R5, 0x1 ;  /* 0x000000010505781a */ /* 0x000fc80000000200 */
[----:B------:R-:W-:Y:S02]  /*0090*/  SHF.R.S32.HI R3, RZ, 0x1f, R0 ;  /* 0x0000001fff037819 */ /* 0x000fe40000011400 */
[-C--:B------:R-:W-:Y:S02]  /*00a0*/  LEA.HI R6, R5, R0.reuse, RZ, 0xa ;  /* 0x0000000005067211 */ /* 0x080fe400078f50ff */
[----:B------:R-:W-:Y:S02]  /*00b0*/  LEA.HI R4, R3, R0, RZ, 0x9 ;  /* 0x0000000003047211 */ /* 0x000fe400078f48ff */
[----:B------:R-:W1:Y:S01]  /*00c0*/  LDC.64 R2, c[0x0][0x210] ;  /* 0x00008400ff027b82 */ /* 0x000e620000000a00 */
[----:B------:R-:W-:Y:S01]  /*00d0*/  IMAD.SHL.U32 R7, R6, 0x4, RZ ;  /* 0x0000000406077824 */ /* 0x000fe200078e00ff */
[----:B------:R-:W-:-:S04]  /*00e0*/  SHF.R.S32.HI R5, RZ, 0x9, R4 ;  /* 0x00000009ff057819 */ /* 0x000fc80000011404 */
[C---:B------:R-:W-:Y:S02]  /*00f0*/  LEA.HI R6, R4.reuse, R5, RZ, 0x1 ;  /* 0x0000000504067211 */ /* 0x040fe400078f08ff */
[----:B------:R-:W-:Y:S02]  /*0100*/  LOP3.LUT R8, R7, 0xfffff000, RZ, 0xc0, !PT ;  /* 0xfffff00007087812 */ /* 0x000fe400078ec0ff */
[----:B------:R-:W-:Y:S02]  /*0110*/  LOP3.LUT R7, R4, 0xfffffe00, RZ, 0xc0, !PT ;  /* 0xfffffe0004077812 */ /* 0x000fe400078ec0ff */
[----:B------:R-:W-:Y:S02]  /*0120*/  LOP3.LUT R6, R6, 0x3ffffe, RZ, 0xc0, !PT ;  /* 0x003ffffe06067812 */ /* 0x000fe400078ec0ff */
[----:B------:R-:W-:-:S03]  /*0130*/  IADD3 R7, R8, R0, -R7 ;  /* 0x0000000008077210 */ /* 0x000fc60007ffe807 */
[----:B------:R-:W-:-:S04]  /*0140*/  IMAD.IADD R6, R5, 0x1, -R6 ;  /* 0x0000000105067824 */ /* 0x000fc800078e0a06 */
[----:B------:R-:W-:-:S04]  /*0150*/  IMAD R11, R6, 0x400, R7 ;  /* 0x00000400060b7824 */ /* 0x000fc800078e0207 */
[C---:B------:R-:W-:Y:S02]  /*0160*/  VIADD R7, R11.reuse, 0x200 ;  /* 0x000002000b077836 */ /* 0x040fe40000000000 */
[----:B-1----:R-:W-:-:S04]  /*0170*/  IMAD.WIDE R4, R11, 0x4, R2 ;  /* 0x000000040b047825 */ /* 0x002fc800078e0202 */
[--C-:B------:R-:W-:Y:S02]  /*0180*/  IMAD.WIDE R6, R7, 0x4, R2.reuse ;  /* 0x0000000407067825 */ /* 0x100fe400078e0202 */
[----:B------:R-:W2:Y:S02]  /*0190*/  LDG.E R4, desc[UR4][R4.64] ;  /* 0x0000000404047981 */ /* 0x000ea4000c1e1900 */
[----:B------:R-:W-:Y:S02]  /*01a0*/  VIADD R9, R11, 0x800 ;  /* 0x000008000b097836 */ /* 0x000fe40000000000 */
[----:B------:R-:W2:Y:S02]  /*01b0*/  LDG.E R13, desc[UR4][R6.64] ;  /* 0x00000004060d7981 */ /* 0x000ea4000c1e1900 */
[----:B------:R-:W-:-:S04]  /*01c0*/  IMAD.WIDE R8, R9, 0x4, R2 ;  /* 0x0000000409087825 */ /* 0x000fc800078e0202 */
[----:B------:R-:W-:Y:S01]  /*01d0*/  VIADD R11, R11, 0xa00 ;  /* 0x00000a000b0b7836 */ /* 0x000fe20000000000 */
[----:B------:R-:W3:Y:S03]  /*01e0*/  LDG.E R12, desc[UR4][R8.64] ;  /* 0x00000004080c7981 */ /* 0x000ee6000c1e1900 */
[----:B------:R-:W-:Y:S02]  /*01f0*/  IMAD.WIDE R2, R11, 0x4, R2 ;  /* 0x000000040b027825 */ /* 0x000fe400078e0202 */
[----:B------:R-:W1:Y:S03]  /*0200*/  LDC.64 R10, c[0x0][0x218] ;  /* 0x00008600ff0a7b82 */ /* 0x000e660000000a00 */
[----:B------:R1:W4:Y:S02]  /*0210*/  LDG.E R15, desc[UR4][R2.64] ;  /* 0x00000004020f7981 */ /* 0x000324000c1e1900 */
[----:B-1----:R-:W-:Y:S01]  /*0220*/  IMAD.WIDE R2, R0, 0x4, R10 ;  /* 0x0000000400027825 */ /* 0x002fe200078e020a */
[----:B--2---:R-:W-:-:S02]  /*0230*/  FSETP.GT.AND P0, PT, R13, R4, PT ;  /* 0x000000040d00720b */ /* 0x004fc40003f04000 */
[----:B------:R-:W-:Y:S02]  /*0240*/  FSETP.NAN.AND P2, PT, R13, R13, PT ;  /* 0x0000000d0d00720b */ /* 0x000fe40003f48000 */
[----:B---3--:R-:W-:-:S09]  /*0250*/  FSETP.NAN.AND P1, PT, R12, R12, PT ;  /* 0x0000000c0c00720b */ /* 0x008fd20003f28000 */
[----:B------:R-:W-:Y:S02]  /*0260*/  @!P0 FSEL R13, R13, R4, P2 ;  /* 0x000000040d0d8208 */ /* 0x000fe40001000000 */
[----:B----4-:R-:W-:Y:S02]  /*0270*/  FSETP.NAN.AND P3, PT, R15, R15, PT ;  /* 0x0000000f0f00720b */ /* 0x010fe40003f68000 */
[----:B------:R-:W-:Y:S02]  /*0280*/  FSETP.GEU.AND P2, PT, R13, R12, PT ;  /* 0x0000000c0d00720b */ /* 0x000fe40003f4e000 */
[----:B------:R-:W-:Y:S02]  /*0290*/  SEL R5, RZ, 0x1, !P0 ;  /* 0x00000001ff057807 */ /* 0x000fe40004000000 */
[----:B------:R-:W-:Y:S02]  /*02a0*/  @!P1 FSEL R12, R12, R13, !P2 ;  /* 0x0000000d0c0c9208 */ /* 0x000fe40005000000 */
[----:B------:R-:W-:-:S02]  /*02b0*/  IADD3 R4, P1, R0, UR6, RZ ;  /* 0x0000000600047c10 */ /* 0x000fc4000ff3e0ff */
[----:B------:R-:W-:Y:S02]  /*02c0*/  FSETP.GEU.AND P0, PT, R12, R15, PT ;  /* 0x0000000f0c00720b */ /* 0x000fe40003f0e000 */
[----:B------:R-:W-:Y:S02]  /*02d0*/  SEL R6, R5, 0x2, P2 ;  /* 0x0000000205067807 */ /* 0x000fe40001000000 */
[----:B------:R-:W-:Y:S02]  /*02e0*/  @!P3 SEL R15, R15, R12, !P0 ;  /* 0x0000000c0f0fb207 */ /* 0x000fe40004000000 */
[----:B------:R-:W-:Y:S02]  /*02f0*/  LEA.HI.X.SX32 R5, R0, UR7, 0x1, P1 ;  /* 0x0000000700057c11 */ /* 0x000fe400088f0eff */
[----:B------:R-:W-:Y:S01]  /*0300*/  SEL R7, R6, 0x3, P0 ;  /* 0x0000000306077807 */ /* 0x000fe20000000000 */
[----:B------:R-:W-:Y:S04]  /*0310*/  STG.E desc[UR4][R2.64], R15 ;  /* 0x0000000f02007986 */ /* 0x000fe8000c101904 */
[----:B------:R-:W-:Y:S01]  /*0320*/  STG.E.U8 desc[UR4][R4.64], R7 ;  /* 0x0000000704007986 */ /* 0x000fe2000c101104 */
[----:B------:R-:W-:Y:S05]  /*0330*/  EXIT ;  /* 0x000000000000794d */ /* 0x000fea0003800000 */
.L_x_0:
[----:B------:R-:W-:-:S00]  /*0340*/  BRA `(.L_x_0) ;  /* 0xfffffffc00fc7947 */ /* 0x000fc0000383ffff */
[----:B------:R-:W-:-:S00]  /*0350*/  NOP ;  /* 0x0000000000007918 */ /* 0x000fc00000000000 */
        /* <DEDUP_REMOVED lines=10> */
.L_x_1:


//--------------------- .nv.constant0.triton_poi_fused_max_pool2d_with_indices_32 --------------------------
	.section	.nv.constant0.triton_poi_fused_max_pool2d_with_indices_32,"a",@progbits
	.sectionflags	@""
	.align	4
.nv.constant0.triton_poi_fused_max_pool2d_with_indices_32:
	.zero		556
